//
// Generated by NVIDIA NVVM Compiler
//
// Compiler Build ID: CL-36424714
// Cuda compilation tools, release 13.0, V13.0.88
// Based on NVVM 20.0.0
//

.version 9.0
.target sm_100
.address_size 64

	// .globl	_Z11mat_vec_mulPfS_S_i

.visible .entry _Z11mat_vec_mulPfS_S_i(
	.param .u64 .ptr .align 1 _Z11mat_vec_mulPfS_S_i_param_0,
	.param .u64 .ptr .align 1 _Z11mat_vec_mulPfS_S_i_param_1,
	.param .u64 .ptr .align 1 _Z11mat_vec_mulPfS_S_i_param_2,
	.param .u32 _Z11mat_vec_mulPfS_S_i_param_3
)
{
	.reg .pred 	%p<11>;
	.reg .b32 	%r<38>;
	.reg .b32 	%f<100>;
	.reg .b64 	%rd<31>;

	ld.param.u64 	%rd11, [_Z11mat_vec_mulPfS_S_i_param_0];
	ld.param.u64 	%rd12, [_Z11mat_vec_mulPfS_S_i_param_1];
	ld.param.u64 	%rd13, [_Z11mat_vec_mulPfS_S_i_param_2];
	ld.param.u32 	%r23, [_Z11mat_vec_mulPfS_S_i_param_3];
	cvta.to.global.u64 	%rd1, %rd13;
	cvta.to.global.u64 	%rd2, %rd12;
	mov.u32 	%r24, %ctaid.x;
	mov.u32 	%r25, %ntid.x;
	mov.u32 	%r26, %tid.x;
	mad.lo.s32 	%r1, %r24, %r25, %r26;
	setp.ge.s32 	%p1, %r1, %r23;
	@%p1 bra 	$L__BB0_14;
	cvta.to.global.u64 	%rd14, %rd11;
	mul.wide.s32 	%rd15, %r1, 4;
	add.s64 	%rd3, %rd14, %rd15;
	mov.b32 	%r27, 0;
	st.global.u32 	[%rd3], %r27;
	setp.lt.s32 	%p2, %r23, 1;
	@%p2 bra 	$L__BB0_14;
	mul.lo.s32 	%r2, %r23, %r1;
	and.b32  	%r3, %r23, 15;
	setp.lt.u32 	%p3, %r23, 16;
	mov.b32 	%r34, 0;
	mov.f32 	%f96, 0f00000000;
	@%p3 bra 	$L__BB0_5;
	and.b32  	%r34, %r23, 2147483632;
	neg.s32 	%r32, %r34;
	add.s64 	%rd4, %rd2, 32;
	add.s64 	%rd29, %rd1, 32;
	mov.f32 	%f96, 0f00000000;
	mov.u32 	%r31, %r2;
$L__BB0_4:
	.pragma "nounroll";
	mul.wide.s32 	%rd16, %r31, 4;
	add.s64 	%rd17, %rd4, %rd16;
	ld.global.f32 	%f12, [%rd17+-32];
	ld.global.f32 	%f13, [%rd29+-32];
	fma.rn.f32 	%f14, %f12, %f13, %f96;
	st.global.f32 	[%rd3], %f14;
	ld.global.f32 	%f15, [%rd17+-28];
	ld.global.f32 	%f16, [%rd29+-28];
	fma.rn.f32 	%f17, %f15, %f16, %f14;
	st.global.f32 	[%rd3], %f17;
	ld.global.f32 	%f18, [%rd17+-24];
	ld.global.f32 	%f19, [%rd29+-24];
	fma.rn.f32 	%f20, %f18, %f19, %f17;
	st.global.f32 	[%rd3], %f20;
	ld.global.f32 	%f21, [%rd17+-20];
	ld.global.f32 	%f22, [%rd29+-20];
	fma.rn.f32 	%f23, %f21, %f22, %f20;
	st.global.f32 	[%rd3], %f23;
	ld.global.f32 	%f24, [%rd17+-16];
	ld.global.f32 	%f25, [%rd29+-16];
	fma.rn.f32 	%f26, %f24, %f25, %f23;
	st.global.f32 	[%rd3], %f26;
	ld.global.f32 	%f27, [%rd17+-12];
	ld.global.f32 	%f28, [%rd29+-12];
	fma.rn.f32 	%f29, %f27, %f28, %f26;
	st.global.f32 	[%rd3], %f29;
	ld.global.f32 	%f30, [%rd17+-8];
	ld.global.f32 	%f31, [%rd29+-8];
	fma.rn.f32 	%f32, %f30, %f31, %f29;
	st.global.f32 	[%rd3], %f32;
	ld.global.f32 	%f33, [%rd17+-4];
	ld.global.f32 	%f34, [%rd29+-4];
	fma.rn.f32 	%f35, %f33, %f34, %f32;
	st.global.f32 	[%rd3], %f35;
	ld.global.f32 	%f36, [%rd17];
	ld.global.f32 	%f37, [%rd29];
	fma.rn.f32 	%f38, %f36, %f37, %f35;
	st.global.f32 	[%rd3], %f38;
	ld.global.f32 	%f39, [%rd17+4];
	ld.global.f32 	%f40, [%rd29+4];
	fma.rn.f32 	%f41, %f39, %f40, %f38;
	st.global.f32 	[%rd3], %f41;
	ld.global.f32 	%f42, [%rd17+8];
	ld.global.f32 	%f43, [%rd29+8];
	fma.rn.f32 	%f44, %f42, %f43, %f41;
	st.global.f32 	[%rd3], %f44;
	ld.global.f32 	%f45, [%rd17+12];
	ld.global.f32 	%f46, [%rd29+12];
	fma.rn.f32 	%f47, %f45, %f46, %f44;
	st.global.f32 	[%rd3], %f47;
	ld.global.f32 	%f48, [%rd17+16];
	ld.global.f32 	%f49, [%rd29+16];
	fma.rn.f32 	%f50, %f48, %f49, %f47;
	st.global.f32 	[%rd3], %f50;
	ld.global.f32 	%f51, [%rd17+20];
	ld.global.f32 	%f52, [%rd29+20];
	fma.rn.f32 	%f53, %f51, %f52, %f50;
	st.global.f32 	[%rd3], %f53;
	ld.global.f32 	%f54, [%rd17+24];
	ld.global.f32 	%f55, [%rd29+24];
	fma.rn.f32 	%f56, %f54, %f55, %f53;
	st.global.f32 	[%rd3], %f56;
	ld.global.f32 	%f57, [%rd17+28];
	ld.global.f32 	%f58, [%rd29+28];
	fma.rn.f32 	%f96, %f57, %f58, %f56;
	st.global.f32 	[%rd3], %f96;
	add.s32 	%r32, %r32, 16;
	add.s32 	%r31, %r31, 16;
	add.s64 	%rd29, %rd29, 64;
	setp.ne.s32 	%p4, %r32, 0;
	@%p4 bra 	$L__BB0_4;
$L__BB0_5:
	setp.eq.s32 	%p5, %r3, 0;
	@%p5 bra 	$L__BB0_14;
	and.b32  	%r11, %r23, 7;
	setp.lt.u32 	%p6, %r3, 8;
	@%p6 bra 	$L__BB0_8;
	add.s32 	%r29, %r34, %r2;
	mul.wide.s32 	%rd18, %r29, 4;
	add.s64 	%rd19, %rd2, %rd18;
	ld.global.f32 	%f59, [%rd19];
	mul.wide.u32 	%rd20, %r34, 4;
	add.s64 	%rd21, %rd1, %rd20;
	ld.global.f32 	%f60, [%rd21];
	fma.rn.f32 	%f61, %f59, %f60, %f96;
	st.global.f32 	[%rd3], %f61;
	ld.global.f32 	%f62, [%rd19+4];
	ld.global.f32 	%f63, [%rd21+4];
	fma.rn.f32 	%f64, %f62, %f63, %f61;
	st.global.f32 	[%rd3], %f64;
	ld.global.f32 	%f65, [%rd19+8];
	ld.global.f32 	%f66, [%rd21+8];
	fma.rn.f32 	%f67, %f65, %f66, %f64;
	st.global.f32 	[%rd3], %f67;
	ld.global.f32 	%f68, [%rd19+12];
	ld.global.f32 	%f69, [%rd21+12];
	fma.rn.f32 	%f70, %f68, %f69, %f67;
	st.global.f32 	[%rd3], %f70;
	ld.global.f32 	%f71, [%rd19+16];
	ld.global.f32 	%f72, [%rd21+16];
	fma.rn.f32 	%f73, %f71, %f72, %f70;
	st.global.f32 	[%rd3], %f73;
	ld.global.f32 	%f74, [%rd19+20];
	ld.global.f32 	%f75, [%rd21+20];
	fma.rn.f32 	%f76, %f74, %f75, %f73;
	st.global.f32 	[%rd3], %f76;
	ld.global.f32 	%f77, [%rd19+24];
	ld.global.f32 	%f78, [%rd21+24];
	fma.rn.f32 	%f79, %f77, %f78, %f76;
	st.global.f32 	[%rd3], %f79;
	ld.global.f32 	%f80, [%rd19+28];
	ld.global.f32 	%f81, [%rd21+28];
	fma.rn.f32 	%f96, %f80, %f81, %f79;
	st.global.f32 	[%rd3], %f96;
	add.s32 	%r34, %r34, 8;
$L__BB0_8:
	setp.eq.s32 	%p7, %r11, 0;
	@%p7 bra 	$L__BB0_14;
	and.b32  	%r14, %r23, 3;
	setp.lt.u32 	%p8, %r11, 4;
	@%p8 bra 	$L__BB0_11;
	add.s32 	%r30, %r34, %r2;
	mul.wide.s32 	%rd22, %r30, 4;
	add.s64 	%rd23, %rd2, %rd22;
	ld.global.f32 	%f82, [%rd23];
	mul.wide.u32 	%rd24, %r34, 4;
	add.s64 	%rd25, %rd1, %rd24;
	ld.global.f32 	%f83, [%rd25];
	fma.rn.f32 	%f84, %f82, %f83, %f96;
	st.global.f32 	[%rd3], %f84;
	ld.global.f32 	%f85, [%rd23+4];
	ld.global.f32 	%f86, [%rd25+4];
	fma.rn.f32 	%f87, %f85, %f86, %f84;
	st.global.f32 	[%rd3], %f87;
	ld.global.f32 	%f88, [%rd23+8];
	ld.global.f32 	%f89, [%rd25+8];
	fma.rn.f32 	%f90, %f88, %f89, %f87;
	st.global.f32 	[%rd3], %f90;
	ld.global.f32 	%f91, [%rd23+12];
	ld.global.f32 	%f92, [%rd25+12];
	fma.rn.f32 	%f96, %f91, %f92, %f90;
	st.global.f32 	[%rd3], %f96;
	add.s32 	%r34, %r34, 4;
$L__BB0_11:
	setp.eq.s32 	%p9, %r14, 0;
	@%p9 bra 	$L__BB0_14;
	mul.wide.u32 	%rd26, %r34, 4;
	add.s64 	%rd30, %rd1, %rd26;
	add.s32 	%r37, %r34, %r2;
	neg.s32 	%r36, %r14;
$L__BB0_13:
	.pragma "nounroll";
	mul.wide.s32 	%rd27, %r37, 4;
	add.s64 	%rd28, %rd2, %rd27;
	ld.global.f32 	%f93, [%rd28];
	ld.global.f32 	%f94, [%rd30];
	fma.rn.f32 	%f96, %f93, %f94, %f96;
	st.global.f32 	[%rd3], %f96;
	add.s64 	%rd30, %rd30, 4;
	add.s32 	%r37, %r37, 1;
	add.s32 	%r36, %r36, 1;
	setp.ne.s32 	%p10, %r36, 0;
	@%p10 bra 	$L__BB0_13;
$L__BB0_14:
	ret;

}


// ===== COMPILED SASS (sm_100) =====

	.target	sm_100

	.elftype	@"ET_EXEC"


//--------------------- .note.nv.tkinfo           --------------------------
	.section	.note.nv.tkinfo,"",@"SHT_NOTE"
	.sectionflags	@"SHF_NOTE_NV_TKINFO"
	.tkinfo
        /*0018*/ 	.word	0x00000002
        /*0030*/ 	.string	""
        /*0030*/ 	.string	"ptxas"
        /*0030*/ 	.string	"Cuda compilation tools, release 13.0, V13.0.88"
        /*0030*/ 	.string	"Build cuda_13.0.r13.0/compiler.36424714_0"
        /*0030*/ 	.string	"-arch sm_100 -m 64 "



//--------------------- .note.nv.cuinfo           --------------------------
	.section	.note.nv.cuinfo,"",@"SHT_NOTE"
	.sectionflags	@"SHF_NOTE_NV_CUINFO"
        /*0018*/ 	.short	0x0002
        /*001a*/ 	.short	0x0064
        /*001c*/ 	.short	0x0082
	.zero		2


//--------------------- .nv.info                  --------------------------
	.section	.nv.info,"",@"SHT_CUDA_INFO"
	.align	4


	//----- nvinfo : EIATTR_REGCOUNT
	.align		4
        /*0000*/ 	.byte	0x04, 0x2f
        /*0002*/ 	.short	(.L_1 - .L_0)
	.align		4
.L_0:
        /*0004*/ 	.word	index@(_Z11mat_vec_mulPfS_S_i)
        /*0008*/ 	.word	0x00000016


	//----- nvinfo : EIATTR_FRAME_SIZE
	.align		4
.L_1:
        /*000c*/ 	.byte	0x04, 0x11
        /*000e*/ 	.short	(.L_3 - .L_2)
	.align		4
.L_2:
        /*0010*/ 	.word	index@(_Z11mat_vec_mulPfS_S_i)
        /*0014*/ 	.word	0x00000000


	//----- nvinfo : EIATTR_MIN_STACK_SIZE
	.align		4
.L_3:
        /*0018*/ 	.byte	0x04, 0x12
        /*001a*/ 	.short	(.L_5 - .L_4)
	.align		4
.L_4:
        /*001c*/ 	.word	index@(_Z11mat_vec_mulPfS_S_i)
        /*0020*/ 	.word	0x00000000
.L_5:


//--------------------- .nv.compat                --------------------------
	.section	.nv.compat,"",@"SHT_CUDA_COMPAT_INFO"
	.align	4
        /*0000*/ 	.byte	0x02, 0x09, 0x00, 0x00, 0x02, 0x02, 0x01, 0x00, 0x02, 0x05, 0x05, 0x00, 0x03, 0x07, 0x01, 0x01
        /*0010*/ 	.byte	0x02, 0x03, 0x00, 0x00, 0x02, 0x06, 0x01, 0x00, 0x04, 0x0b, 0x08, 0x00, 0x09, 0x00, 0x00, 0x00
        /*0020*/ 	.byte	0x00, 0x00, 0x00, 0x00


//--------------------- .nv.info._Z11mat_vec_mulPfS_S_i --------------------------
	.section	.nv.info._Z11mat_vec_mulPfS_S_i,"",@"SHT_CUDA_INFO"
	.sectionflags	@""
	.align	4


	//----- nvinfo : EIATTR_CUDA_API_VERSION
	.align		4
        /*0000*/ 	.byte	0x04, 0x37
        /*0002*/ 	.short	(.L_7 - .L_6)
.L_6:
        /*0004*/ 	.word	0x00000082


	//----- nvinfo : EIATTR_KPARAM_INFO
	.align		4
.L_7:
        /*0008*/ 	.byte	0x04, 0x17
        /*000a*/ 	.short	(.L_9 - .L_8)
.L_8:
        /*000c*/ 	.word	0x00000000
        /*0010*/ 	.short	0x0003
        /*0012*/ 	.short	0x0018
        /*0014*/ 	.byte	0x00, 0xf0, 0x11, 0x00


	//----- nvinfo : EIATTR_KPARAM_INFO
	.align		4
.L_9:
        /*0018*/ 	.byte	0x04, 0x17
        /*001a*/ 	.short	(.L_11 - .L_10)
.L_10:
        /*001c*/ 	.word	0x00000000
        /*0020*/ 	.short	0x0002
        /*0022*/ 	.short	0x0010
        /*0024*/ 	.byte	0x00, 0xf5, 0x21, 0x00


	//----- nvinfo : EIATTR_KPARAM_INFO
	.align		4
.L_11:
        /*0028*/ 	.byte	0x04, 0x17
        /*002a*/ 	.short	(.L_13 - .L_12)
.L_12:
        /*002c*/ 	.word	0x00000000
        /*0030*/ 	.short	0x0001
        /*0032*/ 	.short	0x0008
        /*0034*/ 	.byte	0x00, 0xf5, 0x21, 0x00


	//----- nvinfo : EIATTR_KPARAM_INFO
	.align		4
.L_13:
        /*0038*/ 	.byte	0x04, 0x17
        /*003a*/ 	.short	(.L_15 - .L_14)
.L_14:
        /*003c*/ 	.word	0x00000000
        /*0040*/ 	.short	0x0000
        /*0042*/ 	.short	0x0000
        /*0044*/ 	.byte	0x00, 0xf5, 0x21, 0x00


	//----- nvinfo : EIATTR_SPARSE_MMA_MASK
	.align		4
.L_15:
        /*0048*/ 	.byte	0x03, 0x50
        /*004a*/ 	.short	0x0000


	//----- nvinfo : EIATTR_MAXREG_COUNT
	.align		4
        /*004c*/ 	.byte	0x03, 0x1b
        /*004e*/ 	.short	0x00ff


	//----- nvinfo : EIATTR_MERCURY_ISA_VERSION
	.align		4
        /*0050*/ 	.byte	0x03, 0x5f
        /*0052*/ 	.short	0x0101


	//----- nvinfo : EIATTR_VRC_CTA_INIT_COUNT
	.align		4
        /*0054*/ 	.byte	0x02, 0x4a
	.zero		1
	.zero		1


	//----- nvinfo : EIATTR_EXIT_INSTR_OFFSETS
	.align		4
        /*0058*/ 	.byte	0x04, 0x1c
        /*005a*/ 	.short	(.L_17 - .L_16)


	//   ....[0]....
.L_16:
        /*005c*/ 	.word	0x00000070


	//   ....[1]....
        /*0060*/ 	.word	0x000000d0


	//   ....[2]....
        /*0064*/ 	.word	0x000006c0


	//   ....[3]....
        /*0068*/ 	.word	0x00000970


	//   ....[4]....
        /*006c*/ 	.word	0x00000b20


	//   ....[5]....
        /*0070*/ 	.word	0x00000c30


	//----- nvinfo : EIATTR_CBANK_PARAM_SIZE
	.align		4
.L_17:
        /*0074*/ 	.byte	0x03, 0x19
        /*0076*/ 	.short	0x001c


	//----- nvinfo : EIATTR_PARAM_CBANK
	.align		4
        /*0078*/ 	.byte	0x04, 0x0a
        /*007a*/ 	.short	(.L_19 - .L_18)
	.align		4
.L_18:
        /*007c*/ 	.word	index@(.nv.constant0._Z11mat_vec_mulPfS_S_i)
        /*0080*/ 	.short	0x0380
        /*0082*/ 	.short	0x001c


	//----- nvinfo : EIATTR_SW_WAR
	.align		4
.L_19:
        /*0084*/ 	.byte	0x04, 0x36
        /*0086*/ 	.short	(.L_21 - .L_20)
.L_20:
        /*0088*/ 	.word	0x00000008
.L_21:


//--------------------- .nv.callgraph             --------------------------
	.section	.nv.callgraph,"",@"SHT_CUDA_CALLGRAPH"
	.align	4
	.sectionentsize	8
	.align		4
        /*0000*/ 	.word	0x00000000
	.align		4
        /*0004*/ 	.word	0xffffffff
	.align		4
        /*0008*/ 	.word	0x00000000
	.align		4
        /*000c*/ 	.word	0xfffffffe
	.align		4
        /*0010*/ 	.word	0x00000000
	.align		4
        /*0014*/ 	.word	0xfffffffd
	.align		4
        /*0018*/ 	.word	0x00000000
	.align		4
        /*001c*/ 	.word	0xfffffffc


//--------------------- .text._Z11mat_vec_mulPfS_S_i --------------------------
	.section	.text._Z11mat_vec_mulPfS_S_i,"ax",@progbits
	.align	128
        .global         _Z11mat_vec_mulPfS_S_i
        .type           _Z11mat_vec_mulPfS_S_i,@function
        .size           _Z11mat_vec_mulPfS_S_i,(.L_x_6 - _Z11mat_vec_mulPfS_S_i)
        .other          _Z11mat_vec_mulPfS_S_i,@"STO_CUDA_ENTRY STV_DEFAULT"
_Z11mat_vec_mulPfS_S_i:
.text._Z11mat_vec_mulPfS_S_i:
[----:B------:R-:W-:Y:S01]  /*0000*/  LDC R1, c[0x0][0x37c] ;  /* 0x0000df00ff017b82 */ /* 0x000fe20000000800 */
[----:B------:R-:W0:Y:S07]  /*0010*/  S2R R0, SR_TID.X ;  /* 0x0000000000007919 */ /* 0x000e2e0000002100 */
[----:B------:R-:W0:Y:S08]  /*0020*/  S2UR UR4, SR_CTAID.X ;  /* 0x00000000000479c3 */ /* 0x000e300000002500 */
[----:B------:R-:W0:Y:S08]  /*0030*/  LDC R5, c[0x0][0x360] ;  /* 0x0000d800ff057b82 */ /* 0x000e300000000800 */
[----:B------:R-:W1:Y:S01]  /*0040*/  LDC R4, c[0x0][0x398] ;  /* 0x0000e600ff047b82 */ /* 0x000e620000000800 */
[----:B0-----:R-:W-:-:S05]  /*0050*/  IMAD R5, R5, UR4, R0 ;  /* 0x0000000405057c24 */ /* 0x001fca000f8e0200 */
[----:B-1----:R-:W-:-:S13]  /*0060*/  ISETP.GE.AND P0, PT, R5, R4, PT ;  /* 0x000000040500720c */ /* 0x002fda0003f06270 */
[----:B------:R-:W-:Y:S05]  /*0070*/  @P0 EXIT ;  /* 0x000000000000094d */ /* 0x000fea0003800000 */
[----:B------:R-:W0:Y:S01]  /*0080*/  LDC.64 R2, c[0x0][0x380] ;  /* 0x0000e000ff027b82 */ /* 0x000e220000000a00 */
[----:B------:R-:W1:Y:S01]  /*0090*/  LDCU.64 UR8, c[0x0][0x358] ;  /* 0x00006b00ff0877ac */ /* 0x000e620008000a00 */
[----:B------:R-:W-:Y:S01]  /*00a0*/  ISETP.GE.AND P0, PT, R4, 0x1, PT ;  /* 0x000000010400780c */ /* 0x000fe20003f06270 */
[----:B0-----:R-:W-:-:S05]  /*00b0*/  IMAD.WIDE R2, R5, 0x4, R2 ;  /* 0x0000000405027825 */ /* 0x001fca00078e0202 */
[----:B-1----:R0:W-:Y:S07]  /*00c0*/  STG.E desc[UR8][R2.64], RZ ;  /* 0x000000ff02007986 */ /* 0x0021ee000c101908 */
[----:B------:R-:W-:Y:S05]  /*00d0*/  @!P0 EXIT ;  /* 0x000000000000894d */ /* 0x000fea0003800000 */
[C---:B------:R-:W-:Y:S01]  /*00e0*/  ISETP.GE.U32.AND P1, PT, R4.reuse, 0x10, PT ;  /* 0x000000100400780c */ /* 0x040fe20003f26070 */
[----:B------:R-:W-:Y:S01]  /*00f0*/  HFMA2 R7, -RZ, RZ, 0, 0 ;  /* 0x00000000ff077431 */ /* 0x000fe200000001ff */
[----:B------:R-:W-:Y:S01]  /*0100*/  LOP3.LUT R17, R4, 0xf, RZ, 0xc0, !PT ;  /* 0x0000000f04117812 */ /* 0x000fe200078ec0ff */
[----:B------:R-:W-:Y:S01]  /*0110*/  IMAD R0, R5, R4, RZ ;  /* 0x0000000405007224 */ /* 0x000fe200078e02ff */
[----:B------:R-:W-:Y:S02]  /*0120*/  MOV R5, RZ ;  /* 0x000000ff00057202 */ /* 0x000fe40000000f00 */
[----:B------:R-:W-:-:S07]  /*0130*/  ISETP.NE.AND P0, PT, R17, RZ, PT ;  /* 0x000000ff1100720c */ /* 0x000fce0003f05270 */
[----:B------:R-:W-:Y:S06]  /*0140*/  @!P1 BRA `(.L_x_0) ;  /* 0x00000004005c9947 */ /* 0x000fec0003800000 */
[----:B------:R-:W1:Y:S01]  /*0150*/  LDCU.64 UR4, c[0x0][0x390] ;  /* 0x00007200ff0477ac */ /* 0x000e620008000a00 */
[----:B------:R-:W-:Y:S02]  /*0160*/  LOP3.LUT R7, R4, 0x7ffffff0, RZ, 0xc0, !PT ;  /* 0x7ffffff004077812 */ /* 0x000fe400078ec0ff */
[----:B------:R-:W-:Y:S01]  /*0170*/  MOV R5, RZ ;  /* 0x000000ff00057202 */ /* 0x000fe20000000f00 */
[----:B------:R-:W2:Y:S01]  /*0180*/  LDCU.64 UR6, c[0x0][0x388] ;  /* 0x00007100ff0677ac */ /* 0x000ea20008000a00 */
[----:B------:R-:W-:Y:S02]  /*0190*/  MOV R12, R0 ;  /* 0x00000000000c7202 */ /* 0x000fe40000000f00 */
[----:B------:R-:W-:Y:S01]  /*01a0*/  IADD3 R6, PT, PT, -R7, RZ, RZ ;  /* 0x000000ff07067210 */ /* 0x000fe20007ffe1ff */
[----:B-1----:R-:W-:-:S04]  /*01b0*/  UIADD3 UR4, UP1, UPT, UR4, 0x20, URZ ;  /* 0x0000002004047890 */ /* 0x002fc8000ff3e0ff */
[----:B------:R-:W-:Y:S02]  /*01c0*/  UIADD3.X UR5, UPT, UPT, URZ, UR5, URZ, UP1, !UPT ;  /* 0x00000005ff057290 */ /* 0x000fe40008ffe4ff */
[----:B--2---:R-:W-:Y:S01]  /*01d0*/  UIADD3 UR6, UP0, UPT, UR6, 0x20, URZ ;  /* 0x0000002006067890 */ /* 0x004fe2000ff1e0ff */
[----:B------:R-:W-:-:S03]  /*01e0*/  MOV R13, UR4 ;  /* 0x00000004000d7c02 */ /* 0x000fc60008000f00 */
[----:B------:R-:W-:Y:S01]  /*01f0*/  MOV R14, UR5 ;  /* 0x00000005000e7c02 */ /* 0x000fe20008000f00 */
[----:B------:R-:W-:-:S12]  /*0200*/  UIADD3.X UR7, UPT, UPT, URZ, UR7, URZ, UP0, !UPT ;  /* 0x00000007ff077290 */ /* 0x000fd800087fe4ff */
.L_x_1:
[----:B------:R-:W-:Y:S02]  /*0210*/  MOV R10, UR6 ;  /* 0x00000006000a7c02 */ /* 0x000fe40008000f00 */
[----:B------:R-:W-:Y:S02]  /*0220*/  MOV R11, UR7 ;  /* 0x00000007000b7c02 */ /* 0x000fe40008000f00 */
[----:B------:R-:W-:Y:S02]  /*0230*/  MOV R8, R13 ;  /* 0x0000000d00087202 */ /* 0x000fe40000000f00 */
[----:B------:R-:W-:Y:S01]  /*0240*/  MOV R9, R14 ;  /* 0x0000000e00097202 */ /* 0x000fe20000000f00 */
[----:B------:R-:W-:-:S04]  /*0250*/  IMAD.WIDE R10, R12, 0x4, R10 ;  /* 0x000000040c0a7825 */ /* 0x000fc800078e020a */
[----:B------:R-:W2:Y:S04]  /*0260*/  LDG.E R13, desc[UR8][R8.64+-0x20] ;  /* 0xffffe008080d7981 */ /* 0x000ea8000c1e1900 */
[----:B------:R-:W2:Y:S02]  /*0270*/  LDG.E R14, desc[UR8][R10.64+-0x20] ;  /* 0xffffe0080a0e7981 */ /* 0x000ea4000c1e1900 */
[----:B--2---:R-:W-:-:S05]  /*0280*/  FFMA R13, R14, R13, R5 ;  /* 0x0000000d0e0d7223 */ /* 0x004fca0000000005 */
[----:B------:R1:W-:Y:S04]  /*0290*/  STG.E desc[UR8][R2.64], R13 ;  /* 0x0000000d02007986 */ /* 0x0003e8000c101908 */
[----:B------:R-:W2:Y:S04]  /*02a0*/  LDG.E R14, desc[UR8][R10.64+-0x1c] ;  /* 0xffffe4080a0e7981 */ /* 0x000ea8000c1e1900 */
[----:B----4-:R-:W2:Y:S02]  /*02b0*/  LDG.E R5, desc[UR8][R8.64+-0x1c] ;  /* 0xffffe40808057981 */ /* 0x010ea4000c1e1900 */
[----:B--2---:R-:W-:-:S05]  /*02c0*/  FFMA R5, R14, R5, R13 ;  /* 0x000000050e057223 */ /* 0x004fca000000000d */
[----:B------:R2:W-:Y:S04]  /*02d0*/  STG.E desc[UR8][R2.64], R5 ;  /* 0x0000000502007986 */ /* 0x0005e8000c101908 */
[----:B------:R-:W3:Y:S04]  /*02e0*/  LDG.E R14, desc[UR8][R10.64+-0x18] ;  /* 0xffffe8080a0e7981 */ /* 0x000ee8000c1e1900 */
[----:B------:R-:W3:Y:S02]  /*02f0*/  LDG.E R15, desc[UR8][R8.64+-0x18] ;  /* 0xffffe808080f7981 */ /* 0x000ee4000c1e1900 */
[----:B---3--:R-:W-:-:S05]  /*0300*/  FFMA R15, R14, R15, R5 ;  /* 0x0000000f0e0f7223 */ /* 0x008fca0000000005 */
[----:B------:R3:W-:Y:S04]  /*0310*/  STG.E desc[UR8][R2.64], R15 ;  /* 0x0000000f02007986 */ /* 0x0007e8000c101908 */
[----:B------:R-:W1:Y:S04]  /*0320*/  LDG.E R14, desc[UR8][R10.64+-0x14] ;  /* 0xffffec080a0e7981 */ /* 0x000e68000c1e1900 */
[----:B------:R-:W1:Y:S02]  /*0330*/  LDG.E R16, desc[UR8][R8.64+-0x14] ;  /* 0xffffec0808107981 */ /* 0x000e64000c1e1900 */
[----:B-1----:R-:W-:-:S05]  /*0340*/  FFMA R13, R14, R16, R15 ;  /* 0x000000100e0d7223 */ /* 0x002fca000000000f */
[----:B------:R1:W-:Y:S04]  /*0350*/  STG.E desc[UR8][R2.64], R13 ;  /* 0x0000000d02007986 */ /* 0x0003e8000c101908 */
[----:B------:R-:W2:Y:S04]  /*0360*/  LDG.E R14, desc[UR8][R10.64+-0x10] ;  /* 0xfffff0080a0e7981 */ /* 0x000ea8000c1e1900 */
[----:B------:R-:W2:Y:S02]  /*0370*/  LDG.E R16, desc[UR8][R8.64+-0x10] ;  /* 0xfffff00808107981 */ /* 0x000ea4000c1e1900 */
        /* <DEDUP_REMOVED lines=34> */
[----:B------:R-:W4:Y:S04]  /*05a0*/  LDG.E R14, desc[UR8][R10.64+0x14] ;  /* 0x000014080a0e7981 */ /* 0x000f28000c1e1900 */
[----:B------:R-:W4:Y:S02]  /*05b0*/  LDG.E R16, desc[UR8][R8.64+0x14] ;  /* 0x0000140808107981 */ /* 0x000f24000c1e1900 */
[----:B----4-:R-:W-:-:S05]  /*05c0*/  FFMA R19, R14, R16, R13 ;  /* 0x000000100e137223 */ /* 0x010fca000000000d */
[----:B------:R4:W-:Y:S04]  /*05d0*/  STG.E desc[UR8][R2.64], R19 ;  /* 0x0000001302007986 */ /* 0x0009e8000c101908 */
[----:B------:R-:W3:Y:S04]  /*05e0*/  LDG.E R14, desc[UR8][R10.64+0x18] ;  /* 0x000018080a0e7981 */ /* 0x000ee8000c1e1900 */
[----:B--2---:R-:W3:Y:S01]  /*05f0*/  LDG.E R5, desc[UR8][R8.64+0x18] ;  /* 0x0000180808057981 */ /* 0x004ee2000c1e1900 */
[----:B------:R-:W-:Y:S01]  /*0600*/  IADD3 R6, PT, PT, R6, 0x10, RZ ;  /* 0x0000001006067810 */ /* 0x000fe20007ffe0ff */
[----:B---3--:R-:W-:-:S05]  /*0610*/  FFMA R15, R14, R5, R19 ;  /* 0x000000050e0f7223 */ /* 0x008fca0000000013 */
[----:B------:R4:W-:Y:S04]  /*0620*/  STG.E desc[UR8][R2.64], R15 ;  /* 0x0000000f02007986 */ /* 0x0009e8000c101908 */
[----:B------:R-:W2:Y:S04]  /*0630*/  LDG.E R14, desc[UR8][R10.64+0x1c] ;  /* 0x00001c080a0e7981 */ /* 0x000ea8000c1e1900 */
[----:B------:R-:W2:Y:S01]  /*0640*/  LDG.E R5, desc[UR8][R8.64+0x1c] ;  /* 0x00001c0808057981 */ /* 0x000ea2000c1e1900 */
[----:B------:R-:W-:Y:S02]  /*0650*/  ISETP.NE.AND P1, PT, R6, RZ, PT ;  /* 0x000000ff0600720c */ /* 0x000fe40003f25270 */
[----:B-1----:R-:W-:-:S02]  /*0660*/  IADD3 R13, P2, PT, R8, 0x40, RZ ;  /* 0x00000040080d7810 */ /* 0x002fc40007f5e0ff */
[----:B------:R-:W-:Y:S01]  /*0670*/  IADD3 R12, PT, PT, R12, 0x10, RZ ;  /* 0x000000100c0c7810 */ /* 0x000fe20007ffe0ff */
[----:B--2---:R-:W-:Y:S01]  /*0680*/  FFMA R5, R14, R5, R15 ;  /* 0x000000050e057223 */ /* 0x004fe2000000000f */
[----:B------:R-:W-:-:S04]  /*0690*/  IADD3.X R14, PT, PT, RZ, R9, RZ, P2, !PT ;  /* 0x00000009ff0e7210 */ /* 0x000fc800017fe4ff */
[----:B------:R4:W-:Y:S03]  /*06a0*/  STG.E desc[UR8][R2.64], R5 ;  /* 0x0000000502007986 */ /* 0x0009e6000c101908 */
[----:B------:R-:W-:Y:S05]  /*06b0*/  @P1 BRA `(.L_x_1) ;  /* 0xfffffff800d41947 */ /* 0x000fea000383ffff */
.L_x_0:
[----:B------:R-:W-:Y:S05]  /*06c0*/  @!P0 EXIT ;  /* 0x000000000000894d */ /* 0x000fea0003800000 */
[----:B------:R-:W-:Y:S02]  /*06d0*/  ISETP.GE.U32.AND P0, PT, R17, 0x8, PT ;  /* 0x000000081100780c */ /* 0x000fe40003f06070 */
[----:B------:R-:W-:-:S04]  /*06e0*/  LOP3.LUT R14, R4, 0x7, RZ, 0xc0, !PT ;  /* 0x00000007040e7812 */ /* 0x000fc800078ec0ff */
[----:B------:R-:W-:-:S07]  /*06f0*/  ISETP.NE.AND P1, PT, R14, RZ, PT ;  /* 0x000000ff0e00720c */ /* 0x000fce0003f25270 */
[----:B------:R-:W-:Y:S06]  /*0700*/  @!P0 BRA `(.L_x_2) ;  /* 0x0000000000988947 */ /* 0x000fec0003800000 */
[----:B------:R-:W1:Y:S01]  /*0710*/  LDC.64 R8, c[0x0][0x388] ;  /* 0x0000e200ff087b82 */ /* 0x000e620000000a00 */
[----:B------:R-:W-:-:S07]  /*0720*/  IADD3 R13, PT, PT, R0, R7, RZ ;  /* 0x00000007000d7210 */ /* 0x000fce0007ffe0ff */
[----:B------:R-:W2:Y:S01]  /*0730*/  LDC.64 R10, c[0x0][0x390] ;  /* 0x0000e400ff0a7b82 */ /* 0x000ea20000000a00 */
[----:B-1----:R-:W-:-:S05]  /*0740*/  IMAD.WIDE R8, R13, 0x4, R8 ;  /* 0x000000040d087825 */ /* 0x002fca00078e0208 */
[----:B------:R-:W4:Y:S01]  /*0750*/  LDG.E R6, desc[UR8][R8.64] ;  /* 0x0000000808067981 */ /* 0x000f22000c1e1900 */
[----:B--2---:R-:W-:-:S05]  /*0760*/  IMAD.WIDE.U32 R10, R7, 0x4, R10 ;  /* 0x00000004070a7825 */ /* 0x004fca00078e000a */
[----:B------:R-:W4:Y:S02]  /*0770*/  LDG.E R12, desc[UR8][R10.64] ;  /* 0x000000080a0c7981 */ /* 0x000f24000c1e1900 */
[----:B----4-:R-:W-:-:S05]  /*0780*/  FFMA R5, R6, R12, R5 ;  /* 0x0000000c06057223 */ /* 0x010fca0000000005 */
        /* <DEDUP_REMOVED lines=21> */
[----:B------:R-:W3:Y:S04]  /*08e0*/  LDG.E R6, desc[UR8][R8.64+0x18] ;  /* 0x0000180808067981 */ /* 0x000ee8000c1e1900 */
[----:B------:R-:W3:Y:S02]  /*08f0*/  LDG.E R12, desc[UR8][R10.64+0x18] ;  /* 0x000018080a0c7981 */ /* 0x000ee4000c1e1900 */
[----:B---3--:R-:W-:-:S05]  /*0900*/  FFMA R17, R6, R12, R15 ;  /* 0x0000000c06117223 */ /* 0x008fca000000000f */
[----:B------:R2:W-:Y:S04]  /*0910*/  STG.E desc[UR8][R2.64], R17 ;  /* 0x0000001102007986 */ /* 0x0005e8000c101908 */
[----:B------:R-:W3:Y:S04]  /*0920*/  LDG.E R6, desc[UR8][R8.64+0x1c] ;  /* 0x00001c0808067981 */ /* 0x000ee8000c1e1900 */
[----:B-1----:R-:W3:Y:S01]  /*0930*/  LDG.E R5, desc[UR8][R10.64+0x1c] ;  /* 0x00001c080a057981 */ /* 0x002ee2000c1e1900 */
[----:B------:R-:W-:Y:S01]  /*0940*/  IADD3 R7, PT, PT, R7, 0x8, RZ ;  /* 0x0000000807077810 */ /* 0x000fe20007ffe0ff */
[----:B---3--:R-:W-:-:S05]  /*0950*/  FFMA R5, R6, R5, R17 ;  /* 0x0000000506057223 */ /* 0x008fca0000000011 */
[----:B------:R2:W-:Y:S02]  /*0960*/  STG.E desc[UR8][R2.64], R5 ;  /* 0x0000000502007986 */ /* 0x0005e4000c101908 */
.L_x_2:
[----:B------:R-:W-:Y:S05]  /*0970*/  @!P1 EXIT ;  /* 0x000000000000994d */ /* 0x000fea0003800000 */
[----:B------:R-:W-:Y:S02]  /*0980*/  ISETP.GE.U32.AND P0, PT, R14, 0x4, PT ;  /* 0x000000040e00780c */ /* 0x000fe40003f06070 */
[----:B------:R-:W-:-:S04]  /*0990*/  LOP3.LUT R4, R4, 0x3, RZ, 0xc0, !PT ;  /* 0x0000000304047812 */ /* 0x000fc800078ec0ff */
[----:B------:R-:W-:-:S07]  /*09a0*/  ISETP.NE.AND P1, PT, R4, RZ, PT ;  /* 0x000000ff0400720c */ /* 0x000fce0003f25270 */
[----:B------:R-:W-:Y:S06]  /*09b0*/  @!P0 BRA `(.L_x_3) ;  /* 0x0000000000588947 */ /* 0x000fec0003800000 */
[----:B------:R-:W1:Y:S01]  /*09c0*/  LDC.64 R8, c[0x0][0x388] ;  /* 0x0000e200ff087b82 */ /* 0x000e620000000a00 */
[----:B--2---:R-:W-:-:S07]  /*09d0*/  IADD3 R13, PT, PT, R0, R7, RZ ;  /* 0x00000007000d7210 */ /* 0x004fce0007ffe0ff */
        /* <DEDUP_REMOVED lines=11> */
[----:B------:R-:W2:Y:S04]  /*0a90*/  LDG.E R6, desc[UR8][R8.64+0x8] ;  /* 0x0000080808067981 */ /* 0x000ea8000c1e1900 */
[----:B------:R-:W2:Y:S02]  /*0aa0*/  LDG.E R12, desc[UR8][R10.64+0x8] ;  /* 0x000008080a0c7981 */ /* 0x000ea4000c1e1900 */
[----:B--2---:R-:W-:-:S05]  /*0ab0*/  FFMA R15, R6, R12, R13 ;  /* 0x0000000c060f7223 */ /* 0x004fca000000000d */
[----:B------:R3:W-:Y:S04]  /*0ac0*/  STG.E desc[UR8][R2.64], R15 ;  /* 0x0000000f02007986 */ /* 0x0007e8000c101908 */
[----:B------:R-:W1:Y:S04]  /*0ad0*/  LDG.E R6, desc[UR8][R8.64+0xc] ;  /* 0x00000c0808067981 */ /* 0x000e68000c1e1900 */
[----:B------:R-:W1:Y:S01]  /*0ae0*/  LDG.E R12, desc[UR8][R10.64+0xc] ;  /* 0x00000c080a0c7981 */ /* 0x000e62000c1e1900 */
[----:B------:R-:W-:Y:S01]  /*0af0*/  IADD3 R7, PT, PT, R7, 0x4, RZ ;  /* 0x0000000407077810 */ /* 0x000fe20007ffe0ff */
[----:B-1----:R-:W-:-:S05]  /*0b00*/  FFMA R5, R6, R12, R15 ;  /* 0x0000000c06057223 */ /* 0x002fca000000000f */
[----:B------:R3:W-:Y:S02]  /*0b10*/  STG.E desc[UR8][R2.64], R5 ;  /* 0x0000000502007986 */ /* 0x0007e4000c101908 */
.L_x_3:
[----:B------:R-:W-:Y:S05]  /*0b20*/  @!P1 EXIT ;  /* 0x000000000000994d */ /* 0x000fea0003800000 */
[----:B------:R-:W1:Y:S01]  /*0b30*/  LDC.64 R10, c[0x0][0x390] ;  /* 0x0000e400ff0a7b82 */ /* 0x000e620000000a00 */
[----:B--23--:R-:W-:Y:S02]  /*0b40*/  IADD3 R13, PT, PT, R0, R7, RZ ;  /* 0x00000007000d7210 */ /* 0x00cfe40007ffe0ff */
[----:B------:R-:W-:-:S05]  /*0b50*/  IADD3 R4, PT, PT, -R4, RZ, RZ ;  /* 0x000000ff04047210 */ /* 0x000fca0007ffe1ff */
[----:B------:R-:W2:Y:S01]  /*0b60*/  LDC.64 R8, c[0x0][0x388] ;  /* 0x0000e200ff087b82 */ /* 0x000ea20000000a00 */
[----:B-1----:R-:W-:-:S07]  /*0b70*/  IMAD.WIDE.U32 R10, R7, 0x4, R10 ;  /* 0x00000004070a7825 */ /* 0x002fce00078e000a */
.L_x_4:
[----:B--2---:R-:W-:Y:S01]  /*0b80*/  IMAD.WIDE R6, R13, 0x4, R8 ;  /* 0x000000040d067825 */ /* 0x004fe200078e0208 */
[----:B-1----:R1:W4:Y:S05]  /*0b90*/  LDG.E R0, desc[UR8][R10.64] ;  /* 0x000000080a007981 */ /* 0x00232a000c1e1900 */
[----:B------:R-:W4:Y:S01]  /*0ba0*/  LDG.E R6, desc[UR8][R6.64] ;  /* 0x0000000806067981 */ /* 0x000f22000c1e1900 */
[----:B------:R-:W-:-:S04]  /*0bb0*/  IADD3 R4, PT, PT, R4, 0x1, RZ ;  /* 0x0000000104047810 */ /* 0x000fc80007ffe0ff */
[----:B------:R-:W-:Y:S02]  /*0bc0*/  ISETP.NE.AND P0, PT, R4, RZ, PT ;  /* 0x000000ff0400720c */ /* 0x000fe40003f05270 */
[----:B-1----:R-:W-:Y:S02]  /*0bd0*/  IADD3 R10, P1, PT, R10, 0x4, RZ ;  /* 0x000000040a0a7810 */ /* 0x002fe40007f3e0ff */
[----:B------:R-:W-:Y:S02]  /*0be0*/  IADD3 R13, PT, PT, R13, 0x1, RZ ;  /* 0x000000010d0d7810 */ /* 0x000fe40007ffe0ff */
[----:B------:R-:W-:Y:S01]  /*0bf0*/  IADD3.X R11, PT, PT, RZ, R11, RZ, P1, !PT ;  /* 0x0000000bff0b7210 */ /* 0x000fe20000ffe4ff */
[----:B----4-:R-:W-:-:S05]  /*0c00*/  FFMA R5, R6, R0, R5 ;  /* 0x0000000006057223 */ /* 0x010fca0000000005 */
[----:B------:R1:W-:Y:S01]  /*0c10*/  STG.E desc[UR8][R2.64], R5 ;  /* 0x0000000502007986 */ /* 0x0003e2000c101908 */
[----:B------:R-:W-:Y:S05]  /*0c20*/  @P0 BRA `(.L_x_4) ;  /* 0xfffffffc00d40947 */ /* 0x000fea000383ffff */
[----:B------:R-:W-:Y:S05]  /*0c30*/  EXIT ;  /* 0x000000000000794d */ /* 0x000fea0003800000 */
.L_x_5:
[----:B------:R-:W-:-:S00]  /*0c40*/  BRA `(.L_x_5) ;  /* 0xfffffffc00fc7947 */ /* 0x000fc0000383ffff */
[----:B------:R-:W-:-:S00]  /*0c50*/  NOP ;  /* 0x0000000000007918 */ /* 0x000fc00000000000 */
        /* <DEDUP_REMOVED lines=10> */
.L_x_6:


//--------------------- .nv.shared.reserved.0     --------------------------
	.section	.nv.shared.reserved.0,"aw",@nobits
	.weak		__nv_reservedSMEM_offset_0_alias
	.size		__nv_reservedSMEM_offset_0_alias, 0, 64
	.other		__nv_reservedSMEM_offset_0_alias,@"STO_CUDA_RESERVED_SHARED STV_DEFAULT"
__nv_reservedSMEM_offset_0_alias:
	.zero		0
	.zero		64


//--------------------- .nv.constant0._Z11mat_vec_mulPfS_S_i --------------------------
	.section	.nv.constant0._Z11mat_vec_mulPfS_S_i,"a",@progbits
	.sectionflags	@""
	.align	4
.nv.constant0._Z11mat_vec_mulPfS_S_i:
	.zero		924


//--------------------- SYMBOLS --------------------------

	.type		.nv.reservedSmem.offset0,@object
	.size		.nv.reservedSmem.offset0,0x4
